	.headerflags	@"EF_CUDA_TEXMODE_UNIFIED EF_CUDA_64BIT_ADDRESS EF_CUDA_ACCELERATORS EF_CUDA_SM90 EF_CUDA_VIRTUAL_SM(EF_CUDA_SM90)"
	.elftype	@"ET_EXEC"


//--------------------- .nv.info                  --------------------------
	.section	.nv.info,"",@"SHT_CUDA_INFO"
	.align	4


	//----- nvinfo : EIATTR_REGCOUNT
	.align		4
        /*0000*/ 	.byte	0x04, 0x2f
        /*0002*/ 	.short	(.L_3 - .L_2)
	.align		4
.L_2:
        /*0004*/ 	.word	index@(triton_poi_fused__native_batch_norm_legit_no_training_relu_7)
        /*0008*/ 	.word	0x00000012


	//----- nvinfo : EIATTR_MIN_STACK_SIZE
	.align		4
.L_3:
        /*000c*/ 	.byte	0x04, 0x12
        /*000e*/ 	.short	(.L_5 - .L_4)
	.align		4
.L_4:
        /*0010*/ 	.word	index@(triton_poi_fused__native_batch_norm_legit_no_training_relu_7)
        /*0014*/ 	.word	0x00000000


	//----- nvinfo : EIATTR_FRAME_SIZE
	.align		4
.L_5:
        /*0018*/ 	.byte	0x04, 0x11
        /*001a*/ 	.short	(.L_7 - .L_6)
	.align		4
.L_6:
        /*001c*/ 	.word	index@(triton_poi_fused__native_batch_norm_legit_no_training_relu_7)
        /*0020*/ 	.word	0x00000000


	//----- nvinfo : EIATTR_MIN_STACK_SIZE
	.align		4
.L_7:
        /*0024*/ 	.byte	0x04, 0x12
        /*0026*/ 	.short	(.L_9 - .L_8)
	.align		4
.L_8:
        /*0028*/ 	.word	index@(triton_poi_fused__native_batch_norm_legit_no_training_relu_7)
        /*002c*/ 	.word	0x00000000
.L_9:


//--------------------- .nv.info.triton_poi_fused__native_batch_norm_legit_no_training_relu_7 --------------------------
	.section	.nv.info.triton_poi_fused__native_batch_norm_legit_no_training_relu_7,"",@"SHT_CUDA_INFO"
	.sectionflags	@""
	.align	4


	//----- nvinfo : EIATTR_CUDA_API_VERSION
	.align		4
        /*0000*/ 	.byte	0x04, 0x37
        /*0002*/ 	.short	(.L_11 - .L_10)
.L_10:
        /*0004*/ 	.word	0x0000007c


	//----- nvinfo : EIATTR_KPARAM_INFO
	.align		4
.L_11:
        /*0008*/ 	.byte	0x04, 0x17
        /*000a*/ 	.short	(.L_13 - .L_12)
.L_12:
        /*000c*/ 	.word	0x00000000
        /*0010*/ 	.short	0x0006
        /*0012*/ 	.short	0x0030
        /*0014*/ 	.byte	0x00, 0xf0, 0x11, 0x00


	//----- nvinfo : EIATTR_KPARAM_INFO
	.align		4
.L_13:
        /*0018*/ 	.byte	0x04, 0x17
        /*001a*/ 	.short	(.L_15 - .L_14)
.L_14:
        /*001c*/ 	.word	0x00000000
        /*0020*/ 	.short	0x0005
        /*0022*/ 	.short	0x0028
        /*0024*/ 	.byte	0x00, 0xf4, 0x21, 0x00


	//----- nvinfo : EIATTR_KPARAM_INFO
	.align		4
.L_15:
        /*0028*/ 	.byte	0x04, 0x17
        /*002a*/ 	.short	(.L_17 - .L_16)
.L_16:
        /*002c*/ 	.word	0x00000000
        /*0030*/ 	.short	0x0004
        /*0032*/ 	.short	0x0020
        /*0034*/ 	.byte	0x00, 0xf4, 0x21, 0x00


	//----- nvinfo : EIATTR_KPARAM_INFO
	.align		4
.L_17:
        /*0038*/ 	.byte	0x04, 0x17
        /*003a*/ 	.short	(.L_19 - .L_18)
.L_18:
        /*003c*/ 	.word	0x00000000
        /*0040*/ 	.short	0x0003
        /*0042*/ 	.short	0x0018
        /*0044*/ 	.byte	0x00, 0xf4, 0x21, 0x00


	//----- nvinfo : EIATTR_KPARAM_INFO
	.align		4
.L_19:
        /*0048*/ 	.byte	0x04, 0x17
        /*004a*/ 	.short	(.L_21 - .L_20)
.L_20:
        /*004c*/ 	.word	0x00000000
        /*0050*/ 	.short	0x0002
        /*0052*/ 	.short	0x0010
        /*0054*/ 	.byte	0x00, 0xf4, 0x21, 0x00


	//----- nvinfo : EIATTR_KPARAM_INFO
	.align		4
.L_21:
        /*0058*/ 	.byte	0x04, 0x17
        /*005a*/ 	.short	(.L_23 - .L_22)
.L_22:
        /*005c*/ 	.word	0x00000000
        /*0060*/ 	.short	0x0001
        /*0062*/ 	.short	0x0008
        /*0064*/ 	.byte	0x00, 0xf4, 0x21, 0x00


	//----- nvinfo : EIATTR_KPARAM_INFO
	.align		4
.L_23:
        /*0068*/ 	.byte	0x04, 0x17
        /*006a*/ 	.short	(.L_25 - .L_24)
.L_24:
        /*006c*/ 	.word	0x00000000
        /*0070*/ 	.short	0x0000
        /*0072*/ 	.short	0x0000
        /*0074*/ 	.byte	0x00, 0xf4, 0x21, 0x00


	//----- nvinfo : EIATTR_SPARSE_MMA_MASK
	.align		4
.L_25:
        /*0078*/ 	.byte	0x03, 0x50
        /*007a*/ 	.short	0x0000


	//----- nvinfo : EIATTR_MAXREG_COUNT
	.align		4
        /*007c*/ 	.byte	0x03, 0x1b
        /*007e*/ 	.short	0x00ff


	//----- nvinfo : EIATTR_EXIT_INSTR_OFFSETS
	.align		4
        /*0080*/ 	.byte	0x04, 0x1c
        /*0082*/ 	.short	(.L_27 - .L_26)


	//   ....[0]....
.L_26:
        /*0084*/ 	.word	0x000003d0


	//----- nvinfo : EIATTR_REQNTID
	.align		4
.L_27:
        /*0088*/ 	.byte	0x04, 0x10
        /*008a*/ 	.short	(.L_29 - .L_28)
.L_28:
        /*008c*/ 	.word	0x00000100
        /*0090*/ 	.word	0x00000001
        /*0094*/ 	.word	0x00000001


	//----- nvinfo : EIATTR_CBANK_PARAM_SIZE
	.align		4
.L_29:
        /*0098*/ 	.byte	0x03, 0x19
        /*009a*/ 	.short	0x0034


	//----- nvinfo : EIATTR_PARAM_CBANK
	.align		4
        /*009c*/ 	.byte	0x04, 0x0a
        /*009e*/ 	.short	(.L_31 - .L_30)
	.align		4
.L_30:
        /*00a0*/ 	.word	index@(.nv.constant0.triton_poi_fused__native_batch_norm_legit_no_training_relu_7)
        /*00a4*/ 	.short	0x0210
        /*00a6*/ 	.short	0x0034


	//----- nvinfo : EIATTR_SW_WAR
	.align		4
.L_31:
        /*00a8*/ 	.byte	0x04, 0x36
        /*00aa*/ 	.short	(.L_33 - .L_32)
.L_32:
        /*00ac*/ 	.word	0x00000008
.L_33:


//--------------------- .nv.callgraph             --------------------------
	.section	.nv.callgraph,"",@"SHT_CUDA_CALLGRAPH"
	.align	4
	.sectionentsize	8
	.align		4
        /*0000*/ 	.word	0x00000000
	.align		4
        /*0004*/ 	.word	0xffffffff
	.align		4
        /*0008*/ 	.word	0x00000000
	.align		4
        /*000c*/ 	.word	0xfffffffe
	.align		4
        /*0010*/ 	.word	0x00000000
	.align		4
        /*0014*/ 	.word	0xfffffffd
	.align		4
        /*0018*/ 	.word	0x00000000
	.align		4
        /*001c*/ 	.word	0xfffffffc


//--------------------- .nv.constant4             --------------------------
	.section	.nv.constant4,"a",@progbits
	.align	8
	.align		8
.nv.constant4:
        /*0000*/ 	.dword	_$_str
	.align		8
        /*0008*/ 	.dword	_$_str_$_2


//--------------------- .text.triton_poi_fused__native_batch_norm_legit_no_training_relu_7 --------------------------
	.section	.text.triton_poi_fused__native_batch_norm_legit_no_training_relu_7,"ax",@progbits
	.align	128
        .global         triton_poi_fused__native_batch_norm_legit_no_training_relu_7
        .type           triton_poi_fused__native_batch_norm_legit_no_training_relu_7,@function
        .size           triton_poi_fused__native_batch_norm_legit_no_training_relu_7,(.L_x_1 - triton_poi_fused__native_batch_norm_legit_no_training_relu_7)
        .other          triton_poi_fused__native_batch_norm_legit_no_training_relu_7,@"STO_CUDA_ENTRY STV_DEFAULT"
triton_poi_fused__native_batch_norm_legit_no_training_relu_7:
.text.triton_poi_fused__native_batch_norm_legit_no_training_relu_7:
[----:B------:R-:W-:Y:S01]  /*0000*/  LDC R1, c[0x0][0x28] ;  /* 0x00000a00ff017b82 */ /* 0x000fe20000000800 */
[----:B------:R-:W1:Y:S07]  /*0010*/  S2R R0, SR_TID.X ;  /* 0x0000000000007919 */ /* 0x000e6e0000002100 */
[----:B------:R-:W2:Y:S01]  /*0020*/  LDC.64 R2, c[0x0][0x220] ;  /* 0x00008800ff027b82 */ /* 0x000ea20000000a00 */
[----:B------:R-:W-:Y:S01]  /*0030*/  ULDC.64 UR4, c[0x0][0x208] ;  /* 0x0000820000047ab9 */ /* 0x000fe20000000a00 */
[----:B------:R-:W3:Y:S06]  /*0040*/  S2R R7, SR_CTAID.X ;  /* 0x0000000000077919 */ /* 0x000eec0000002500 */
[----:B------:R-:W4:Y:S08]  /*0050*/  LDC.64 R8, c[0x0][0x228] ;  /* 0x00008a00ff087b82 */ /* 0x000f300000000a00 */
[----:B------:R-:W5:Y:S01]  /*0060*/  LDC.64 R10, c[0x0][0x230] ;  /* 0x00008c00ff0a7b82 */ /* 0x000f620000000a00 */
[----:B-1----:R-:W-:-:S02]  /*0070*/  SHF.L.U32 R0, R0, 0x1, RZ ;  /* 0x0000000100007819 */ /* 0x002fc400000006ff */
[----:B---3--:R-:W-:Y:S02]  /*0080*/  SHF.R.S32.HI R5, RZ, 0x16, R7 ;  /* 0x00000016ff057819 */ /* 0x008fe40000011407 */
[----:B------:R-:W-:Y:S02]  /*0090*/  LOP3.LUT R0, R0, 0x1fe, RZ, 0xc0, !PT ;  /* 0x000001fe00007812 */ /* 0x000fe400078ec0ff */
[----:B------:R-:W-:Y:S02]  /*00a0*/  SGXT R5, R5, 0x1 ;  /* 0x000000010505781a */ /* 0x000fe40000000200 */
[----:B------:R-:W-:Y:S02]  /*00b0*/  LEA R0, R7, R0, 0x9 ;  /* 0x0000000007007211 */ /* 0x000fe400078e48ff */
[----:B------:R-:W1:Y:S02]  /*00c0*/  LDC.64 R6, c[0x0][0x218] ;  /* 0x00008600ff067b82 */ /* 0x000e640000000a00 */
[----:B------:R-:W-:-:S04]  /*00d0*/  LEA.HI R5, R5, R0, RZ, 0x8 ;  /* 0x0000000005057211 */ /* 0x000fc800078f40ff */
[----:B------:R-:W-:-:S04]  /*00e0*/  LOP3.LUT R5, R5, 0xffffff00, RZ, 0xc0, !PT ;  /* 0xffffff0005057812 */ /* 0x000fc800078ec0ff */
[----:B------:R-:W-:Y:S02]  /*00f0*/  IADD3 R13, R0, -R5, RZ ;  /* 0x80000005000d7210 */ /* 0x000fe40007ffe0ff */
[----:B------:R-:W3:Y:S03]  /*0100*/  LDC.64 R4, c[0x0][0x210] ;  /* 0x00008400ff047b82 */ /* 0x000ee60000000a00 */
[----:B--2---:R-:W-:-:S06]  /*0110*/  IMAD.WIDE R2, R13, 0x4, R2 ;  /* 0x000000040d027825 */ /* 0x004fcc00078e0202 */
[----:B------:R-:W2:Y:S01]  /*0120*/  LDG.E.EL.64 R2, desc[UR4][R2.64] ;  /* 0x0000000402027981 */ /* 0x000ea2000c2e1b00 */
[----:B-1----:R-:W-:-:S04]  /*0130*/  IMAD.WIDE R6, R13, 0x4, R6 ;  /* 0x000000040d067825 */ /* 0x002fc800078e0206 */
[C---:B----4-:R-:W-:Y:S02]  /*0140*/  IMAD.WIDE R8, R13.reuse, 0x4, R8 ;  /* 0x000000040d087825 */ /* 0x050fe400078e0208 */
[----:B------:R-:W4:Y:S02]  /*0150*/  LDG.E.EL.64 R6, desc[UR4][R6.64] ;  /* 0x0000000406067981 */ /* 0x000f24000c2e1b00 */
[----:B-----5:R-:W-:Y:S02]  /*0160*/  IMAD.WIDE R10, R13, 0x4, R10 ;  /* 0x000000040d0a7825 */ /* 0x020fe400078e020a */
[----:B------:R-:W5:Y:S02]  /*0170*/  LDG.E.EL.64 R8, desc[UR4][R8.64] ;  /* 0x0000000408087981 */ /* 0x000f64000c2e1b00 */
[----:B---3--:R-:W-:Y:S02]  /*0180*/  IMAD.WIDE R4, R0, 0x4, R4 ;  /* 0x0000000400047825 */ /* 0x008fe400078e0204 */
[----:B------:R-:W5:Y:S04]  /*0190*/  LDG.E.EL.64 R10, desc[UR4][R10.64] ;  /* 0x000000040a0a7981 */ /* 0x000f68000c2e1b00 */
[----:B------:R-:W4:Y:S01]  /*01a0*/  LDG.E.64 R4, desc[UR4][R4.64] ;  /* 0x0000000404047981 */ /* 0x000f22000c1e1b00 */
[----:B------:R-:W-:Y:S01]  /*01b0*/  HFMA2.MMA R14, -RZ, RZ, 1.625, 0 ;  /* 0x3e800000ff0e7435 */ /* 0x000fe200000001ff */
[----:B--2---:R-:W-:Y:S01]  /*01c0*/  FADD R2, R2, 9.9999997473787516356e-06 ;  /* 0x3727c5ac02027421 */ /* 0x004fe20000000000 */
[----:B------:R-:W-:-:S03]  /*01d0*/  FADD R3, R3, 9.9999997473787516356e-06 ;  /* 0x3727c5ac03037421 */ /* 0x000fc60000000000 */
[----:B------:R-:W1:Y:S08]  /*01e0*/  MUFU.SQRT R12, R2 ;  /* 0x00000002000c7308 */ /* 0x000e700000002000 */
[----:B------:R2:W3:Y:S01]  /*01f0*/  MUFU.SQRT R13, R3 ;  /* 0x00000003000d7308 */ /* 0x0004e20000002000 */
[C---:B-1----:R-:W-:Y:S02]  /*0200*/  FSETP.GT.AND P0, PT, R12.reuse, 8.50705917302346158658e+37, PT ;  /* 0x7e8000000c00780b */ /* 0x042fe40003f04000 */
[----:B------:R-:W-:Y:S01]  /*0210*/  FSETP.GEU.AND P2, PT, R12, 1.175494350822287508e-38, PT ;  /* 0x008000000c00780b */ /* 0x000fe20003f4e000 */
[----:B--2---:R-:W1:Y:S01]  /*0220*/  LDC.64 R2, c[0x0][0x238] ;  /* 0x00008e00ff027b82 */ /* 0x004e620000000a00 */
[----:B---3--:R-:W-:-:S02]  /*0230*/  FSETP.GT.AND P1, PT, R13, 8.50705917302346158658e+37, PT ;  /* 0x7e8000000d00780b */ /* 0x008fc40003f24000 */
[----:B------:R-:W-:-:S07]  /*0240*/  FSETP.GEU.AND P3, PT, R13, 1.175494350822287508e-38, PT ;  /* 0x008000000d00780b */ /* 0x000fce0003f6e000 */
[----:B------:R-:W-:-:S04]  /*0250*/  @P0 FMUL R12, R12, 0.25 ;  /* 0x3e8000000c0c0820 */ /* 0x000fc80000400000 */
[----:B------:R-:W-:Y:S01]  /*0260*/  @!P2 FMUL R12, R12, 16777216 ;  /* 0x4b8000000c0ca820 */ /* 0x000fe20000400000 */
[----:B------:R-:W-:-:S04]  /*0270*/  @P1 FMUL R13, R13, 0.25 ;  /* 0x3e8000000d0d1820 */ /* 0x000fc80000400000 */
[----:B------:R-:W-:Y:S01]  /*0280*/  @!P3 FMUL R13, R13, 16777216 ;  /* 0x4b8000000d0db820 */ /* 0x000fe20000400000 */
[----:B------:R-:W2:Y:S01]  /*0290*/  MUFU.RCP R12, R12 ;  /* 0x0000000c000c7308 */ /* 0x000ea20000001000 */
[----:B------:R-:W-:-:S07]  /*02a0*/  FSEL R15, R14, 1, P0 ;  /* 0x3f8000000e0f7808 */ /* 0x000fce0000000000 */
[----:B------:R-:W3:Y:S01]  /*02b0*/  MUFU.RCP R13, R13 ;  /* 0x0000000d000d7308 */ /* 0x000ee20000001000 */
[----:B------:R-:W-:Y:S01]  /*02c0*/  FSEL R14, R14, 1, P1 ;  /* 0x3f8000000e0e7808 */ /* 0x000fe20000800000 */
[----:B------:R-:W-:-:S04]  /*02d0*/  @!P2 FMUL R15, R15, 16777216 ;  /* 0x4b8000000f0fa820 */ /* 0x000fc80000400000 */
[----:B------:R-:W-:Y:S01]  /*02e0*/  @!P3 FMUL R14, R14, 16777216 ;  /* 0x4b8000000e0eb820 */ /* 0x000fe20000400000 */
[----:B----4-:R-:W-:Y:S01]  /*02f0*/  FADD R5, R5, -R7 ;  /* 0x8000000705057221 */ /* 0x010fe20000000000 */
[----:B------:R-:W-:Y:S01]  /*0300*/  FADD R4, R4, -R6 ;  /* 0x8000000604047221 */ /* 0x000fe20000000000 */
[----:B--2---:R-:W-:Y:S01]  /*0310*/  FMUL R15, R12, R15 ;  /* 0x0000000f0c0f7220 */ /* 0x004fe20000400000 */
[----:B---3--:R-:W-:-:S03]  /*0320*/  FMUL R14, R13, R14 ;  /* 0x0000000e0d0e7220 */ /* 0x008fc60000400000 */
[----:B------:R-:W-:Y:S01]  /*0330*/  FMUL R15, R4, R15 ;  /* 0x0000000f040f7220 */ /* 0x000fe20000400000 */
[----:B------:R-:W-:-:S03]  /*0340*/  FMUL R14, R5, R14 ;  /* 0x0000000e050e7220 */ /* 0x000fc60000400000 */
[----:B-----5:R-:W-:Y:S01]  /*0350*/  FFMA R8, R8, R15, R10 ;  /* 0x0000000f08087223 */ /* 0x020fe2000000000a */
[----:B------:R-:W-:-:S04]  /*0360*/  FFMA R9, R9, R14, R11 ;  /* 0x0000000e09097223 */ /* 0x000fc8000000000b */
[----:B------:R-:W-:Y:S02]  /*0370*/  FSETP.GEU.AND P0, PT, R8, RZ, PT ;  /* 0x000000ff0800720b */ /* 0x000fe40003f0e000 */
[C---:B------:R-:W-:Y:S01]  /*0380*/  FSETP.GEU.AND P1, PT, R9.reuse, RZ, PT ;  /* 0x000000ff0900720b */ /* 0x040fe20003f2e000 */
[----:B-1----:R-:W-:Y:S01]  /*0390*/  IMAD.WIDE R2, R0, 0x4, R2 ;  /* 0x0000000400027825 */ /* 0x002fe200078e0202 */
[----:B------:R-:W-:Y:S02]  /*03a0*/  FSEL R8, R8, RZ, P0 ;  /* 0x000000ff08087208 */ /* 0x000fe40000000000 */
[----:B------:R-:W-:-:S05]  /*03b0*/  FSEL R9, R9, RZ, P1 ;  /* 0x000000ff09097208 */ /* 0x000fca0000800000 */
[----:B------:R-:W-:Y:S01]  /*03c0*/  STG.E.64 desc[UR4][R2.64], R8 ;  /* 0x0000000802007986 */ /* 0x000fe2000c101b04 */
[----:B------:R-:W-:Y:S05]  /*03d0*/  EXIT ;  /* 0x000000000000794d */ /* 0x000fea0003800000 */
.L_x_0:
[----:B------:R-:W-:-:S00]  /*03e0*/  BRA `(.L_x_0) ;  /* 0xfffffffc00fc7947 */ /* 0x000fc0000383ffff */
[----:B------:R-:W-:-:S00]  /*03f0*/  NOP ;  /* 0x0000000000007918 */ /* 0x000fc00000000000 */
        /* <DEDUP_REMOVED lines=8> */
.L_x_1:


//--------------------- .nv.global.init           --------------------------
	.section	.nv.global.init,"aw",@progbits
.nv.global.init:
	.type		_$_str,@object
	.size		_$_str,(_$_str_$_2 - _$_str)
_$_str:
        /*0000*/ 	.byte	0x5f, 0x5f, 0x43, 0x55, 0x44, 0x41, 0x5f, 0x46, 0x54, 0x5a, 0x00
	.type		_$_str_$_2,@object
	.size		_$_str_$_2,(.L_1 - _$_str_$_2)
_$_str_$_2:
        /*000b*/ 	.byte	0x5f, 0x5f, 0x43, 0x55, 0x44, 0x41, 0x5f, 0x50, 0x52, 0x45, 0x43, 0x5f, 0x53, 0x51, 0x52, 0x54
        /*001b*/ 	.byte	0x00
.L_1:


//--------------------- .nv.constant0.triton_poi_fused__native_batch_norm_legit_no_training_relu_7 --------------------------
	.section	.nv.constant0.triton_poi_fused__native_batch_norm_legit_no_training_relu_7,"a",@progbits
	.sectionflags	@""
	.align	4
.nv.constant0.triton_poi_fused__native_batch_norm_legit_no_training_relu_7:
	.zero		580
